//
// Generated by NVIDIA NVVM Compiler
//
// Compiler Build ID: CL-36424714
// Cuda compilation tools, release 13.0, V13.0.88
// Based on NVVM 20.0.0
//

.version 9.0
.target sm_100
.address_size 64

	// .globl	_Z14reduceNeighborPiS_

.visible .entry _Z14reduceNeighborPiS_(
	.param .u64 .ptr .align 1 _Z14reduceNeighborPiS__param_0,
	.param .u64 .ptr .align 1 _Z14reduceNeighborPiS__param_1
)
{
	.reg .pred 	%p<5>;
	.reg .b32 	%r<17>;
	.reg .b64 	%rd<15>;

	ld.param.u64 	%rd3, [_Z14reduceNeighborPiS__param_0];
	ld.param.u64 	%rd4, [_Z14reduceNeighborPiS__param_1];
	cvta.to.global.u64 	%rd5, %rd4;
	mov.u32 	%r1, %tid.x;
	mov.u32 	%r2, %ctaid.x;
	mov.u32 	%r16, %ntid.x;
	mul.lo.s32 	%r6, %r2, %r16;
	shl.b32 	%r7, %r6, 1;
	mul.wide.u32 	%rd6, %r7, 4;
	add.s64 	%rd1, %rd5, %rd6;
	add.s32 	%r8, %r1, %r16;
	mul.wide.u32 	%rd7, %r8, 4;
	add.s64 	%rd8, %rd1, %rd7;
	ld.global.u32 	%r9, [%rd8];
	mul.wide.u32 	%rd9, %r1, 4;
	add.s64 	%rd2, %rd1, %rd9;
	ld.global.u32 	%r10, [%rd2];
	add.s32 	%r11, %r10, %r9;
	st.global.u32 	[%rd2], %r11;
	bar.sync 	0;
	setp.lt.u32 	%p1, %r16, 2;
	@%p1 bra 	$L__BB0_4;
$L__BB0_1:
	shr.u32 	%r5, %r16, 1;
	setp.ge.u32 	%p2, %r1, %r5;
	@%p2 bra 	$L__BB0_3;
	mul.wide.u32 	%rd10, %r5, 4;
	add.s64 	%rd11, %rd2, %rd10;
	ld.global.u32 	%r12, [%rd11];
	ld.global.u32 	%r13, [%rd2];
	add.s32 	%r14, %r13, %r12;
	st.global.u32 	[%rd2], %r14;
$L__BB0_3:
	bar.sync 	0;
	setp.gt.u32 	%p3, %r16, 3;
	mov.u32 	%r16, %r5;
	@%p3 bra 	$L__BB0_1;
$L__BB0_4:
	setp.ne.s32 	%p4, %r1, 0;
	@%p4 bra 	$L__BB0_6;
	ld.global.u32 	%r15, [%rd1];
	cvta.to.global.u64 	%rd12, %rd3;
	mul.wide.u32 	%rd13, %r2, 4;
	add.s64 	%rd14, %rd12, %rd13;
	st.global.u32 	[%rd14], %r15;
$L__BB0_6:
	ret;

}


// ===== COMPILED SASS (sm_100) =====

	.target	sm_100

	.elftype	@"ET_EXEC"


//--------------------- .note.nv.tkinfo           --------------------------
	.section	.note.nv.tkinfo,"",@"SHT_NOTE"
	.sectionflags	@"SHF_NOTE_NV_TKINFO"
	.tkinfo
        /*0018*/ 	.word	0x00000002
        /*0030*/ 	.string	""
        /*0030*/ 	.string	"ptxas"
        /*0030*/ 	.string	"Cuda compilation tools, release 13.0, V13.0.88"
        /*0030*/ 	.string	"Build cuda_13.0.r13.0/compiler.36424714_0"
        /*0030*/ 	.string	"-arch sm_100 -m 64 "



//--------------------- .note.nv.cuinfo           --------------------------
	.section	.note.nv.cuinfo,"",@"SHT_NOTE"
	.sectionflags	@"SHF_NOTE_NV_CUINFO"
        /*0018*/ 	.short	0x0002
        /*001a*/ 	.short	0x0064
        /*001c*/ 	.short	0x0082
	.zero		2


//--------------------- .nv.info                  --------------------------
	.section	.nv.info,"",@"SHT_CUDA_INFO"
	.align	4


	//----- nvinfo : EIATTR_REGCOUNT
	.align		4
        /*0000*/ 	.byte	0x04, 0x2f
        /*0002*/ 	.short	(.L_1 - .L_0)
	.align		4
.L_0:
        /*0004*/ 	.word	index@(_Z14reduceNeighborPiS_)
        /*0008*/ 	.word	0x00000010


	//----- nvinfo : EIATTR_FRAME_SIZE
	.align		4
.L_1:
        /*000c*/ 	.byte	0x04, 0x11
        /*000e*/ 	.short	(.L_3 - .L_2)
	.align		4
.L_2:
        /*0010*/ 	.word	index@(_Z14reduceNeighborPiS_)
        /*0014*/ 	.word	0x00000000


	//----- nvinfo : EIATTR_MIN_STACK_SIZE
	.align		4
.L_3:
        /*0018*/ 	.byte	0x04, 0x12
        /*001a*/ 	.short	(.L_5 - .L_4)
	.align		4
.L_4:
        /*001c*/ 	.word	index@(_Z14reduceNeighborPiS_)
        /*0020*/ 	.word	0x00000000
.L_5:


//--------------------- .nv.compat                --------------------------
	.section	.nv.compat,"",@"SHT_CUDA_COMPAT_INFO"
	.align	4
        /*0000*/ 	.byte	0x02, 0x09, 0x00, 0x00, 0x02, 0x02, 0x01, 0x00, 0x02, 0x05, 0x05, 0x00, 0x03, 0x07, 0x01, 0x01
        /*0010*/ 	.byte	0x02, 0x03, 0x00, 0x00, 0x02, 0x06, 0x01, 0x00, 0x04, 0x0b, 0x08, 0x00, 0x09, 0x00, 0x00, 0x00
        /*0020*/ 	.byte	0x00, 0x00, 0x00, 0x00


//--------------------- .nv.info._Z14reduceNeighborPiS_ --------------------------
	.section	.nv.info._Z14reduceNeighborPiS_,"",@"SHT_CUDA_INFO"
	.sectionflags	@""
	.align	4


	//----- nvinfo : EIATTR_CUDA_API_VERSION
	.align		4
        /*0000*/ 	.byte	0x04, 0x37
        /*0002*/ 	.short	(.L_7 - .L_6)
.L_6:
        /*0004*/ 	.word	0x00000082


	//----- nvinfo : EIATTR_KPARAM_INFO
	.align		4
.L_7:
        /*0008*/ 	.byte	0x04, 0x17
        /*000a*/ 	.short	(.L_9 - .L_8)
.L_8:
        /*000c*/ 	.word	0x00000000
        /*0010*/ 	.short	0x0001
        /*0012*/ 	.short	0x0008
        /*0014*/ 	.byte	0x00, 0xf5, 0x21, 0x00


	//----- nvinfo : EIATTR_KPARAM_INFO
	.align		4
.L_9:
        /*0018*/ 	.byte	0x04, 0x17
        /*001a*/ 	.short	(.L_11 - .L_10)
.L_10:
        /*001c*/ 	.word	0x00000000
        /*0020*/ 	.short	0x0000
        /*0022*/ 	.short	0x0000
        /*0024*/ 	.byte	0x00, 0xf5, 0x21, 0x00


	//----- nvinfo : EIATTR_SPARSE_MMA_MASK
	.align		4
.L_11:
        /*0028*/ 	.byte	0x03, 0x50
        /*002a*/ 	.short	0x0000


	//----- nvinfo : EIATTR_MAXREG_COUNT
	.align		4
        /*002c*/ 	.byte	0x03, 0x1b
        /*002e*/ 	.short	0x00ff


	//----- nvinfo : EIATTR_NUM_BARRIERS
	.align		4
        /*0030*/ 	.byte	0x02, 0x4c
        /*0032*/ 	.byte	0x01
	.zero		1


	//----- nvinfo : EIATTR_MERCURY_ISA_VERSION
	.align		4
        /*0034*/ 	.byte	0x03, 0x5f
        /*0036*/ 	.short	0x0101


	//----- nvinfo : EIATTR_VRC_CTA_INIT_COUNT
	.align		4
        /*0038*/ 	.byte	0x02, 0x4a
	.zero		1
	.zero		1


	//----- nvinfo : EIATTR_EXIT_INSTR_OFFSETS
	.align		4
        /*003c*/ 	.byte	0x04, 0x1c
        /*003e*/ 	.short	(.L_13 - .L_12)


	//   ....[0]....
.L_12:
        /*0040*/ 	.word	0x00000230


	//   ....[1]....
        /*0044*/ 	.word	0x00000280


	//----- nvinfo : EIATTR_CRS_STACK_SIZE
	.align		4
.L_13:
        /*0048*/ 	.byte	0x04, 0x1e
        /*004a*/ 	.short	(.L_15 - .L_14)
.L_14:
        /*004c*/ 	.word	0x00000000


	//----- nvinfo : EIATTR_CBANK_PARAM_SIZE
	.align		4
.L_15:
        /*0050*/ 	.byte	0x03, 0x19
        /*0052*/ 	.short	0x0010


	//----- nvinfo : EIATTR_PARAM_CBANK
	.align		4
        /*0054*/ 	.byte	0x04, 0x0a
        /*0056*/ 	.short	(.L_17 - .L_16)
	.align		4
.L_16:
        /*0058*/ 	.word	index@(.nv.constant0._Z14reduceNeighborPiS_)
        /*005c*/ 	.short	0x0380
        /*005e*/ 	.short	0x0010


	//----- nvinfo : EIATTR_SW_WAR
	.align		4
.L_17:
        /*0060*/ 	.byte	0x04, 0x36
        /*0062*/ 	.short	(.L_19 - .L_18)
.L_18:
        /*0064*/ 	.word	0x00000008
.L_19:


//--------------------- .nv.callgraph             --------------------------
	.section	.nv.callgraph,"",@"SHT_CUDA_CALLGRAPH"
	.align	4
	.sectionentsize	8
	.align		4
        /*0000*/ 	.word	0x00000000
	.align		4
        /*0004*/ 	.word	0xffffffff
	.align		4
        /*0008*/ 	.word	0x00000000
	.align		4
        /*000c*/ 	.word	0xfffffffe
	.align		4
        /*0010*/ 	.word	0x00000000
	.align		4
        /*0014*/ 	.word	0xfffffffd
	.align		4
        /*0018*/ 	.word	0x00000000
	.align		4
        /*001c*/ 	.word	0xfffffffc


//--------------------- .text._Z14reduceNeighborPiS_ --------------------------
	.section	.text._Z14reduceNeighborPiS_,"ax",@progbits
	.align	128
        .global         _Z14reduceNeighborPiS_
        .type           _Z14reduceNeighborPiS_,@function
        .size           _Z14reduceNeighborPiS_,(.L_x_5 - _Z14reduceNeighborPiS_)
        .other          _Z14reduceNeighborPiS_,@"STO_CUDA_ENTRY STV_DEFAULT"
_Z14reduceNeighborPiS_:
.text._Z14reduceNeighborPiS_:
[----:B------:R-:W-:Y:S01]  /*0000*/  LDC R1, c[0x0][0x37c] ;  /* 0x0000df00ff017b82 */ /* 0x000fe20000000800 */
[----:B------:R-:W0:Y:S01]  /*0010*/  S2R R13, SR_CTAID.X ;  /* 0x00000000000d7919 */ /* 0x000e220000002500 */
[----:B------:R-:W0:Y:S06]  /*0020*/  LDCU UR6, c[0x0][0x360] ;  /* 0x00006c00ff0677ac */ /* 0x000e2c0008000800 */
[----:B------:R-:W1:Y:S01]  /*0030*/  LDC.64 R2, c[0x0][0x388] ;  /* 0x0000e200ff027b82 */ /* 0x000e620000000a00 */
[----:B------:R-:W2:Y:S01]  /*0040*/  S2R R11, SR_TID.X ;  /* 0x00000000000b7919 */ /* 0x000ea20000002100 */
[----:B------:R-:W3:Y:S01]  /*0050*/  LDCU.64 UR4, c[0x0][0x358] ;  /* 0x00006b00ff0477ac */ /* 0x000ee20008000a00 */
[----:B0-----:R-:W-:-:S05]  /*0060*/  IMAD R0, R13, UR6, RZ ;  /* 0x000000060d007c24 */ /* 0x001fca000f8e02ff */
[----:B------:R-:W-:-:S05]  /*0070*/  SHF.L.U32 R5, R0, 0x1, RZ ;  /* 0x0000000100057819 */ /* 0x000fca00000006ff */
[----:B-1----:R-:W-:Y:S01]  /*0080*/  IMAD.WIDE.U32 R2, R5, 0x4, R2 ;  /* 0x0000000405027825 */ /* 0x002fe200078e0002 */
[----:B--2---:R-:W-:-:S05]  /*0090*/  IADD3 R5, PT, PT, R11, UR6, RZ ;  /* 0x000000060b057c10 */ /* 0x004fca000fffe0ff */
[----:B------:R-:W-:-:S04]  /*00a0*/  IMAD.WIDE.U32 R4, R5, 0x4, R2 ;  /* 0x0000000405047825 */ /* 0x000fc800078e0002 */
[----:B------:R-:W-:Y:S02]  /*00b0*/  IMAD.WIDE.U32 R6, R11, 0x4, R2 ;  /* 0x000000040b067825 */ /* 0x000fe400078e0002 */
[----:B---3--:R-:W2:Y:S04]  /*00c0*/  LDG.E R4, desc[UR4][R4.64] ;  /* 0x0000000404047981 */ /* 0x008ea8000c1e1900 */
[----:B------:R-:W2:Y:S01]  /*00d0*/  LDG.E R9, desc[UR4][R6.64] ;  /* 0x0000000406097981 */ /* 0x000ea2000c1e1900 */
[----:B------:R-:W-:Y:S01]  /*00e0*/  UISETP.GE.U32.AND UP0, UPT, UR6, 0x2, UPT ;  /* 0x000000020600788c */ /* 0x000fe2000bf06070 */
[----:B--2---:R-:W-:-:S05]  /*00f0*/  IADD3 R9, PT, PT, R4, R9, RZ ;  /* 0x0000000904097210 */ /* 0x004fca0007ffe0ff */
[----:B------:R0:W-:Y:S01]  /*0100*/  STG.E desc[UR4][R6.64], R9 ;  /* 0x0000000906007986 */ /* 0x0001e2000c101904 */
[----:B------:R-:W-:Y:S06]  /*0110*/  BAR.SYNC.DEFER_BLOCKING 0x0 ;  /* 0x0000000000007b1d */ /* 0x000fec0000010000 */
[----:B------:R-:W-:Y:S05]  /*0120*/  BRA.U !UP0, `(.L_x_0) ;  /* 0x00000001083c7547 */ /* 0x000fea000b800000 */
[----:B------:R-:W-:-:S07]  /*0130*/  IMAD.U32 R0, RZ, RZ, UR6 ;  /* 0x00000006ff007e24 */ /* 0x000fce000f8e00ff */
.L_x_3:
[----:B------:R-:W-:Y:S01]  /*0140*/  SHF.R.U32.HI R8, RZ, 0x1, R0 ;  /* 0x00000001ff087819 */ /* 0x000fe20000011600 */
[----:B------:R-:W-:Y:S03]  /*0150*/  BSSY.RECONVERGENT B0, `(.L_x_1) ;  /* 0x0000008000007945 */ /* 0x000fe60003800200 */
[----:B------:R-:W-:-:S13]  /*0160*/  ISETP.GE.U32.AND P0, PT, R11, R8, PT ;  /* 0x000000080b00720c */ /* 0x000fda0003f06070 */
[----:B-1----:R-:W-:Y:S05]  /*0170*/  @P0 BRA `(.L_x_2) ;  /* 0x0000000000140947 */ /* 0x002fea0003800000 */
[----:B------:R-:W-:Y:S01]  /*0180*/  IMAD.WIDE.U32 R4, R8, 0x4, R6 ;  /* 0x0000000408047825 */ /* 0x000fe200078e0006 */
[----:B0-----:R-:W2:Y:S05]  /*0190*/  LDG.E R9, desc[UR4][R6.64] ;  /* 0x0000000406097981 */ /* 0x001eaa000c1e1900 */
[----:B------:R-:W2:Y:S02]  /*01a0*/  LDG.E R4, desc[UR4][R4.64] ;  /* 0x0000000404047981 */ /* 0x000ea4000c1e1900 */
[----:B--2---:R-:W-:-:S05]  /*01b0*/  IADD3 R9, PT, PT, R4, R9, RZ ;  /* 0x0000000904097210 */ /* 0x004fca0007ffe0ff */
[----:B------:R1:W-:Y:S02]  /*01c0*/  STG.E desc[UR4][R6.64], R9 ;  /* 0x0000000906007986 */ /* 0x0003e4000c101904 */
.L_x_2:
[----:B------:R-:W-:Y:S05]  /*01d0*/  BSYNC.RECONVERGENT B0 ;  /* 0x0000000000007941 */ /* 0x000fea0003800200 */
.L_x_1:
[----:B------:R-:W-:Y:S01]  /*01e0*/  BAR.SYNC.DEFER_BLOCKING 0x0 ;  /* 0x0000000000007b1d */ /* 0x000fe20000010000 */
[----:B------:R-:W-:Y:S01]  /*01f0*/  ISETP.GT.U32.AND P0, PT, R0, 0x3, PT ;  /* 0x000000030000780c */ /* 0x000fe20003f04070 */
[----:B------:R-:W-:-:S12]  /*0200*/  IMAD.MOV.U32 R0, RZ, RZ, R8 ;  /* 0x000000ffff007224 */ /* 0x000fd800078e0008 */
[----:B------:R-:W-:Y:S05]  /*0210*/  @P0 BRA `(.L_x_3) ;  /* 0xfffffffc00c80947 */ /* 0x000fea000383ffff */
.L_x_0:
[----:B------:R-:W-:-:S13]  /*0220*/  ISETP.NE.AND P0, PT, R11, RZ, PT ;  /* 0x000000ff0b00720c */ /* 0x000fda0003f05270 */
[----:B------:R-:W-:Y:S05]  /*0230*/  @P0 EXIT ;  /* 0x000000000000094d */ /* 0x000fea0003800000 */
[----:B------:R-:W2:Y:S01]  /*0240*/  LDG.E R3, desc[UR4][R2.64] ;  /* 0x0000000402037981 */ /* 0x000ea2000c1e1900 */
[----:B------:R-:W3:Y:S02]  /*0250*/  LDC.64 R4, c[0x0][0x380] ;  /* 0x0000e000ff047b82 */ /* 0x000ee40000000a00 */
[----:B---3--:R-:W-:-:S05]  /*0260*/  IMAD.WIDE.U32 R4, R13, 0x4, R4 ;  /* 0x000000040d047825 */ /* 0x008fca00078e0004 */
[----:B--2---:R-:W-:Y:S01]  /*0270*/  STG.E desc[UR4][R4.64], R3 ;  /* 0x0000000304007986 */ /* 0x004fe2000c101904 */
[----:B------:R-:W-:Y:S05]  /*0280*/  EXIT ;  /* 0x000000000000794d */ /* 0x000fea0003800000 */
.L_x_4:
[----:B------:R-:W-:-:S00]  /*0290*/  BRA `(.L_x_4) ;  /* 0xfffffffc00fc7947 */ /* 0x000fc0000383ffff */
[----:B------:R-:W-:-:S00]  /*02a0*/  NOP ;  /* 0x0000000000007918 */ /* 0x000fc00000000000 */
        /* <DEDUP_REMOVED lines=13> */
.L_x_5:


//--------------------- .nv.shared.reserved.0     --------------------------
	.section	.nv.shared.reserved.0,"aw",@nobits
	.weak		__nv_reservedSMEM_offset_0_alias
	.size		__nv_reservedSMEM_offset_0_alias, 0, 64
	.other		__nv_reservedSMEM_offset_0_alias,@"STO_CUDA_RESERVED_SHARED STV_DEFAULT"
__nv_reservedSMEM_offset_0_alias:
	.zero		0
	.zero		64


//--------------------- .nv.constant0._Z14reduceNeighborPiS_ --------------------------
	.section	.nv.constant0._Z14reduceNeighborPiS_,"a",@progbits
	.sectionflags	@""
	.align	4
.nv.constant0._Z14reduceNeighborPiS_:
	.zero		912


//--------------------- SYMBOLS --------------------------

	.type		.nv.reservedSmem.offset0,@object
	.size		.nv.reservedSmem.offset0,0x4
